//
// Generated by NVIDIA NVVM Compiler
//
// Compiler Build ID: CL-36424714
// Cuda compilation tools, release 13.0, V13.0.88
// Based on NVVM 20.0.0
//

.version 9.0
.target sm_100
.address_size 64

	// .globl	_Z23Kogge_Stone_scan_kernelPfS_j
// _ZZ23Kogge_Stone_scan_kernelPfS_jE2XY has been demoted
// _ZZ22Brent_Kung_scan_kernelPfS_jE2XY has been demoted

.visible .entry _Z23Kogge_Stone_scan_kernelPfS_j(
	.param .u64 .ptr .align 1 _Z23Kogge_Stone_scan_kernelPfS_j_param_0,
	.param .u64 .ptr .align 1 _Z23Kogge_Stone_scan_kernelPfS_j_param_1,
	.param .u32 _Z23Kogge_Stone_scan_kernelPfS_j_param_2
)
{
	.reg .pred 	%p<7>;
	.reg .b32 	%r<18>;
	.reg .b32 	%f<9>;
	.reg .b64 	%rd<9>;
	// demoted variable
	.shared .align 4 .b8 _ZZ23Kogge_Stone_scan_kernelPfS_jE2XY[1024];
	ld.param.u64 	%rd1, [_Z23Kogge_Stone_scan_kernelPfS_j_param_0];
	ld.param.u64 	%rd2, [_Z23Kogge_Stone_scan_kernelPfS_j_param_1];
	ld.param.u32 	%r7, [_Z23Kogge_Stone_scan_kernelPfS_j_param_2];
	mov.u32 	%r8, %ctaid.x;
	mov.u32 	%r1, %ntid.x;
	mov.u32 	%r2, %tid.x;
	mad.lo.s32 	%r3, %r8, %r1, %r2;
	setp.ge.u32 	%p1, %r3, %r7;
	shl.b32 	%r9, %r2, 2;
	mov.u32 	%r10, _ZZ23Kogge_Stone_scan_kernelPfS_jE2XY;
	add.s32 	%r4, %r10, %r9;
	@%p1 bra 	$L__BB0_2;
	cvta.to.global.u64 	%rd3, %rd1;
	mul.wide.u32 	%rd4, %r3, 4;
	add.s64 	%rd5, %rd3, %rd4;
	ld.global.f32 	%f3, [%rd5];
	st.shared.f32 	[%r4], %f3;
	bra.uni 	$L__BB0_3;
$L__BB0_2:
	mov.b32 	%r11, 0;
	st.shared.u32 	[%r4], %r11;
$L__BB0_3:
	setp.lt.u32 	%p2, %r1, 2;
	@%p2 bra 	$L__BB0_10;
	mov.b32 	%r17, 1;
$L__BB0_5:
	bar.sync 	0;
	setp.lt.u32 	%p3, %r2, %r17;
	mov.f32 	%f8, 0f00000000;
	@%p3 bra 	$L__BB0_7;
	ld.shared.f32 	%f5, [%r4];
	sub.s32 	%r13, %r2, %r17;
	shl.b32 	%r14, %r13, 2;
	add.s32 	%r16, %r10, %r14;
	ld.shared.f32 	%f6, [%r16];
	add.f32 	%f8, %f5, %f6;
$L__BB0_7:
	setp.lt.u32 	%p4, %r2, %r17;
	bar.sync 	0;
	@%p4 bra 	$L__BB0_9;
	st.shared.f32 	[%r4], %f8;
$L__BB0_9:
	shl.b32 	%r17, %r17, 1;
	setp.lt.u32 	%p5, %r17, %r1;
	@%p5 bra 	$L__BB0_5;
$L__BB0_10:
	setp.ge.u32 	%p6, %r3, %r7;
	@%p6 bra 	$L__BB0_12;
	ld.shared.f32 	%f7, [%r4];
	cvta.to.global.u64 	%rd6, %rd2;
	mul.wide.u32 	%rd7, %r3, 4;
	add.s64 	%rd8, %rd6, %rd7;
	st.global.f32 	[%rd8], %f7;
$L__BB0_12:
	ret;

}
	// .globl	_Z22Brent_Kung_scan_kernelPfS_j
.visible .entry _Z22Brent_Kung_scan_kernelPfS_j(
	.param .u64 .ptr .align 1 _Z22Brent_Kung_scan_kernelPfS_j_param_0,
	.param .u64 .ptr .align 1 _Z22Brent_Kung_scan_kernelPfS_j_param_1,
	.param .u32 _Z22Brent_Kung_scan_kernelPfS_j_param_2
)
{
	.reg .pred 	%p<14>;
	.reg .b32 	%r<44>;
	.reg .b32 	%f<29>;
	.reg .b64 	%rd<13>;
	// demoted variable
	.shared .align 4 .b8 _ZZ22Brent_Kung_scan_kernelPfS_jE2XY[1024];
	ld.param.u64 	%rd3, [_Z22Brent_Kung_scan_kernelPfS_j_param_0];
	ld.param.u64 	%rd4, [_Z22Brent_Kung_scan_kernelPfS_j_param_1];
	ld.param.u32 	%r11, [_Z22Brent_Kung_scan_kernelPfS_j_param_2];
	cvta.to.global.u64 	%rd1, %rd4;
	cvta.to.global.u64 	%rd2, %rd3;
	mov.u32 	%r12, %ctaid.x;
	mov.u32 	%r1, %ntid.x;
	mul.lo.s32 	%r13, %r12, %r1;
	shl.b32 	%r14, %r13, 1;
	mov.u32 	%r2, %tid.x;
	add.s32 	%r3, %r14, %r2;
	setp.ge.u32 	%p1, %r3, %r11;
	shl.b32 	%r15, %r2, 2;
	mov.u32 	%r16, _ZZ22Brent_Kung_scan_kernelPfS_jE2XY;
	add.s32 	%r4, %r16, %r15;
	@%p1 bra 	$L__BB1_2;
	mul.wide.u32 	%rd5, %r3, 4;
	add.s64 	%rd6, %rd2, %rd5;
	ld.global.f32 	%f1, [%rd6];
	st.shared.f32 	[%r4], %f1;
$L__BB1_2:
	add.s32 	%r5, %r3, %r1;
	setp.ge.u32 	%p2, %r5, %r11;
	shl.b32 	%r17, %r1, 2;
	add.s32 	%r6, %r4, %r17;
	@%p2 bra 	$L__BB1_4;
	mul.wide.u32 	%rd7, %r5, 4;
	add.s64 	%rd8, %rd2, %rd7;
	ld.global.f32 	%f2, [%rd8];
	st.shared.f32 	[%r6], %f2;
$L__BB1_4:
	shl.b32 	%r19, %r2, 1;
	add.s32 	%r7, %r19, 2;
	mov.b32 	%r43, 1;
$L__BB1_5:
	bar.sync 	0;
	mul.lo.s32 	%r9, %r43, %r7;
	setp.gt.u32 	%p3, %r9, 256;
	@%p3 bra 	$L__BB1_7;
	sub.s32 	%r20, %r9, %r43;
	shl.b32 	%r21, %r20, 2;
	add.s32 	%r23, %r16, %r21;
	ld.shared.f32 	%f3, [%r23+-4];
	shl.b32 	%r24, %r43, 2;
	add.s32 	%r25, %r23, %r24;
	ld.shared.f32 	%f4, [%r25+-4];
	add.f32 	%f5, %f3, %f4;
	st.shared.f32 	[%r25+-4], %f5;
$L__BB1_7:
	shl.b32 	%r43, %r43, 1;
	setp.le.u32 	%p4, %r43, %r1;
	@%p4 bra 	$L__BB1_5;
	bar.sync 	0;
	setp.ne.s32 	%p5, %r2, 0;
	@%p5 bra 	$L__BB1_10;
	ld.shared.f32 	%f6, [_ZZ22Brent_Kung_scan_kernelPfS_jE2XY+508];
	ld.shared.f32 	%f7, [_ZZ22Brent_Kung_scan_kernelPfS_jE2XY+764];
	add.f32 	%f8, %f6, %f7;
	st.shared.f32 	[_ZZ22Brent_Kung_scan_kernelPfS_jE2XY+764], %f8;
$L__BB1_10:
	bar.sync 	0;
	setp.gt.u32 	%p6, %r2, 2;
	@%p6 bra 	$L__BB1_12;
	shl.b32 	%r26, %r7, 7;
	add.s32 	%r28, %r16, %r26;
	ld.shared.f32 	%f9, [%r28+-4];
	ld.shared.f32 	%f10, [%r28+124];
	add.f32 	%f11, %f9, %f10;
	st.shared.f32 	[%r28+124], %f11;
$L__BB1_12:
	bar.sync 	0;
	setp.gt.u32 	%p7, %r2, 6;
	@%p7 bra 	$L__BB1_14;
	shl.b32 	%r29, %r7, 6;
	add.s32 	%r31, %r16, %r29;
	ld.shared.f32 	%f12, [%r31+-4];
	ld.shared.f32 	%f13, [%r31+60];
	add.f32 	%f14, %f12, %f13;
	st.shared.f32 	[%r31+60], %f14;
$L__BB1_14:
	bar.sync 	0;
	setp.gt.u32 	%p8, %r2, 14;
	@%p8 bra 	$L__BB1_16;
	shl.b32 	%r32, %r7, 5;
	add.s32 	%r34, %r16, %r32;
	ld.shared.f32 	%f15, [%r34+-4];
	ld.shared.f32 	%f16, [%r34+28];
	add.f32 	%f17, %f15, %f16;
	st.shared.f32 	[%r34+28], %f17;
$L__BB1_16:
	bar.sync 	0;
	setp.gt.u32 	%p9, %r2, 30;
	@%p9 bra 	$L__BB1_18;
	shl.b32 	%r35, %r7, 4;
	add.s32 	%r37, %r16, %r35;
	ld.shared.f32 	%f18, [%r37+-4];
	ld.shared.f32 	%f19, [%r37+12];
	add.f32 	%f20, %f18, %f19;
	st.shared.f32 	[%r37+12], %f20;
$L__BB1_18:
	bar.sync 	0;
	setp.gt.u32 	%p10, %r2, 62;
	@%p10 bra 	$L__BB1_20;
	shl.b32 	%r38, %r7, 3;
	add.s32 	%r40, %r16, %r38;
	ld.shared.f32 	%f21, [%r40+-4];
	ld.shared.f32 	%f22, [%r40+4];
	add.f32 	%f23, %f21, %f22;
	st.shared.f32 	[%r40+4], %f23;
$L__BB1_20:
	bar.sync 	0;
	setp.gt.u32 	%p11, %r2, 126;
	@%p11 bra 	$L__BB1_22;
	add.s32 	%r42, %r4, %r15;
	ld.shared.f32 	%f24, [%r42+4];
	ld.shared.f32 	%f25, [%r42+8];
	add.f32 	%f26, %f24, %f25;
	st.shared.f32 	[%r42+8], %f26;
$L__BB1_22:
	setp.ge.u32 	%p12, %r3, %r11;
	bar.sync 	0;
	@%p12 bra 	$L__BB1_24;
	ld.shared.f32 	%f27, [%r4];
	mul.wide.u32 	%rd9, %r3, 4;
	add.s64 	%rd10, %rd1, %rd9;
	st.global.f32 	[%rd10], %f27;
$L__BB1_24:
	setp.ge.u32 	%p13, %r5, %r11;
	@%p13 bra 	$L__BB1_26;
	ld.shared.f32 	%f28, [%r6];
	mul.wide.u32 	%rd11, %r5, 4;
	add.s64 	%rd12, %rd1, %rd11;
	st.global.f32 	[%rd12], %f28;
$L__BB1_26:
	ret;

}


// ===== COMPILED SASS (sm_100) =====

	.target	sm_100

	.elftype	@"ET_EXEC"


//--------------------- .note.nv.tkinfo           --------------------------
	.section	.note.nv.tkinfo,"",@"SHT_NOTE"
	.sectionflags	@"SHF_NOTE_NV_TKINFO"
	.tkinfo
        /*0018*/ 	.word	0x00000002
        /*0030*/ 	.string	""
        /*0030*/ 	.string	"ptxas"
        /*0030*/ 	.string	"Cuda compilation tools, release 13.0, V13.0.88"
        /*0030*/ 	.string	"Build cuda_13.0.r13.0/compiler.36424714_0"
        /*0030*/ 	.string	"-arch sm_100 -m 64 "



//--------------------- .note.nv.cuinfo           --------------------------
	.section	.note.nv.cuinfo,"",@"SHT_NOTE"
	.sectionflags	@"SHF_NOTE_NV_CUINFO"
        /*0018*/ 	.short	0x0002
        /*001a*/ 	.short	0x0064
        /*001c*/ 	.short	0x0082
	.zero		2


//--------------------- .nv.info                  --------------------------
	.section	.nv.info,"",@"SHT_CUDA_INFO"
	.align	4


	//----- nvinfo : EIATTR_REGCOUNT
	.align		4
        /*0000*/ 	.byte	0x04, 0x2f
        /*0002*/ 	.short	(.L_1 - .L_0)
	.align		4
.L_0:
        /*0004*/ 	.word	index@(_Z23Kogge_Stone_scan_kernelPfS_j)
        /*0008*/ 	.word	0x0000000c


	//----- nvinfo : EIATTR_FRAME_SIZE
	.align		4
.L_1:
        /*000c*/ 	.byte	0x04, 0x11
        /*000e*/ 	.short	(.L_3 - .L_2)
	.align		4
.L_2:
        /*0010*/ 	.word	index@(_Z23Kogge_Stone_scan_kernelPfS_j)
        /*0014*/ 	.word	0x00000000


	//----- nvinfo : EIATTR_REGCOUNT
	.align		4
.L_3:
        /*0018*/ 	.byte	0x04, 0x2f
        /*001a*/ 	.short	(.L_5 - .L_4)
	.align		4
.L_4:
        /*001c*/ 	.word	index@(_Z22Brent_Kung_scan_kernelPfS_j)
        /*0020*/ 	.word	0x00000012


	//----- nvinfo : EIATTR_FRAME_SIZE
	.align		4
.L_5:
        /*0024*/ 	.byte	0x04, 0x11
        /*0026*/ 	.short	(.L_7 - .L_6)
	.align		4
.L_6:
        /*0028*/ 	.word	index@(_Z22Brent_Kung_scan_kernelPfS_j)
        /*002c*/ 	.word	0x00000000


	//----- nvinfo : EIATTR_MIN_STACK_SIZE
	.align		4
.L_7:
        /*0030*/ 	.byte	0x04, 0x12
        /*0032*/ 	.short	(.L_9 - .L_8)
	.align		4
.L_8:
        /*0034*/ 	.word	index@(_Z22Brent_Kung_scan_kernelPfS_j)
        /*0038*/ 	.word	0x00000000


	//----- nvinfo : EIATTR_MIN_STACK_SIZE
	.align		4
.L_9:
        /*003c*/ 	.byte	0x04, 0x12
        /*003e*/ 	.short	(.L_11 - .L_10)
	.align		4
.L_10:
        /*0040*/ 	.word	index@(_Z23Kogge_Stone_scan_kernelPfS_j)
        /*0044*/ 	.word	0x00000000
.L_11:


//--------------------- .nv.compat                --------------------------
	.section	.nv.compat,"",@"SHT_CUDA_COMPAT_INFO"
	.align	4
        /*0000*/ 	.byte	0x02, 0x09, 0x00, 0x00, 0x02, 0x02, 0x01, 0x00, 0x02, 0x05, 0x05, 0x00, 0x03, 0x07, 0x01, 0x01
        /*0010*/ 	.byte	0x02, 0x03, 0x00, 0x00, 0x02, 0x06, 0x01, 0x00, 0x04, 0x0b, 0x08, 0x00, 0x09, 0x00, 0x00, 0x00
        /*0020*/ 	.byte	0x00, 0x00, 0x00, 0x00


//--------------------- .nv.info._Z22Brent_Kung_scan_kernelPfS_j --------------------------
	.section	.nv.info._Z22Brent_Kung_scan_kernelPfS_j,"",@"SHT_CUDA_INFO"
	.sectionflags	@""
	.align	4


	//----- nvinfo : EIATTR_CUDA_API_VERSION
	.align		4
        /*0000*/ 	.byte	0x04, 0x37
        /*0002*/ 	.short	(.L_13 - .L_12)
.L_12:
        /*0004*/ 	.word	0x00000082


	//----- nvinfo : EIATTR_KPARAM_INFO
	.align		4
.L_13:
        /*0008*/ 	.byte	0x04, 0x17
        /*000a*/ 	.short	(.L_15 - .L_14)
.L_14:
        /*000c*/ 	.word	0x00000000
        /*0010*/ 	.short	0x0002
        /*0012*/ 	.short	0x0010
        /*0014*/ 	.byte	0x00, 0xf0, 0x11, 0x00


	//----- nvinfo : EIATTR_KPARAM_INFO
	.align		4
.L_15:
        /*0018*/ 	.byte	0x04, 0x17
        /*001a*/ 	.short	(.L_17 - .L_16)
.L_16:
        /*001c*/ 	.word	0x00000000
        /*0020*/ 	.short	0x0001
        /*0022*/ 	.short	0x0008
        /*0024*/ 	.byte	0x00, 0xf5, 0x21, 0x00


	//----- nvinfo : EIATTR_KPARAM_INFO
	.align		4
.L_17:
        /*0028*/ 	.byte	0x04, 0x17
        /*002a*/ 	.short	(.L_19 - .L_18)
.L_18:
        /*002c*/ 	.word	0x00000000
        /*0030*/ 	.short	0x0000
        /*0032*/ 	.short	0x0000
        /*0034*/ 	.byte	0x00, 0xf5, 0x21, 0x00


	//----- nvinfo : EIATTR_SPARSE_MMA_MASK
	.align		4
.L_19:
        /*0038*/ 	.byte	0x03, 0x50
        /*003a*/ 	.short	0x0000


	//----- nvinfo : EIATTR_MAXREG_COUNT
	.align		4
        /*003c*/ 	.byte	0x03, 0x1b
        /*003e*/ 	.short	0x00ff


	//----- nvinfo : EIATTR_NUM_BARRIERS
	.align		4
        /*0040*/ 	.byte	0x02, 0x4c
        /*0042*/ 	.byte	0x01
	.zero		1


	//----- nvinfo : EIATTR_MERCURY_ISA_VERSION
	.align		4
        /*0044*/ 	.byte	0x03, 0x5f
        /*0046*/ 	.short	0x0101


	//----- nvinfo : EIATTR_VRC_CTA_INIT_COUNT
	.align		4
        /*0048*/ 	.byte	0x02, 0x4a
	.zero		1
	.zero		1


	//----- nvinfo : EIATTR_EXIT_INSTR_OFFSETS
	.align		4
        /*004c*/ 	.byte	0x04, 0x1c
        /*004e*/ 	.short	(.L_21 - .L_20)


	//   ....[0]....
.L_20:
        /*0050*/ 	.word	0x00000680


	//   ....[1]....
        /*0054*/ 	.word	0x000006d0


	//----- nvinfo : EIATTR_CBANK_PARAM_SIZE
	.align		4
.L_21:
        /*0058*/ 	.byte	0x03, 0x19
        /*005a*/ 	.short	0x0014


	//----- nvinfo : EIATTR_PARAM_CBANK
	.align		4
        /*005c*/ 	.byte	0x04, 0x0a
        /*005e*/ 	.short	(.L_23 - .L_22)
	.align		4
.L_22:
        /*0060*/ 	.word	index@(.nv.constant0._Z22Brent_Kung_scan_kernelPfS_j)
        /*0064*/ 	.short	0x0380
        /*0066*/ 	.short	0x0014


	//----- nvinfo : EIATTR_SW_WAR
	.align		4
.L_23:
        /*0068*/ 	.byte	0x04, 0x36
        /*006a*/ 	.short	(.L_25 - .L_24)
.L_24:
        /*006c*/ 	.word	0x00000008
.L_25:


//--------------------- .nv.info._Z23Kogge_Stone_scan_kernelPfS_j --------------------------
	.section	.nv.info._Z23Kogge_Stone_scan_kernelPfS_j,"",@"SHT_CUDA_INFO"
	.sectionflags	@""
	.align	4


	//----- nvinfo : EIATTR_CUDA_API_VERSION
	.align		4
        /*0000*/ 	.byte	0x04, 0x37
        /*0002*/ 	.short	(.L_27 - .L_26)
.L_26:
        /*0004*/ 	.word	0x00000082


	//----- nvinfo : EIATTR_KPARAM_INFO
	.align		4
.L_27:
        /*0008*/ 	.byte	0x04, 0x17
        /*000a*/ 	.short	(.L_29 - .L_28)
.L_28:
        /*000c*/ 	.word	0x00000000
        /*0010*/ 	.short	0x0002
        /*0012*/ 	.short	0x0010
        /*0014*/ 	.byte	0x00, 0xf0, 0x11, 0x00


	//----- nvinfo : EIATTR_KPARAM_INFO
	.align		4
.L_29:
        /*0018*/ 	.byte	0x04, 0x17
        /*001a*/ 	.short	(.L_31 - .L_30)
.L_30:
        /*001c*/ 	.word	0x00000000
        /*0020*/ 	.short	0x0001
        /*0022*/ 	.short	0x0008
        /*0024*/ 	.byte	0x00, 0xf5, 0x21, 0x00


	//----- nvinfo : EIATTR_KPARAM_INFO
	.align		4
.L_31:
        /*0028*/ 	.byte	0x04, 0x17
        /*002a*/ 	.short	(.L_33 - .L_32)
.L_32:
        /*002c*/ 	.word	0x00000000
        /*0030*/ 	.short	0x0000
        /*0032*/ 	.short	0x0000
        /*0034*/ 	.byte	0x00, 0xf5, 0x21, 0x00


	//----- nvinfo : EIATTR_SPARSE_MMA_MASK
	.align		4
.L_33:
        /*0038*/ 	.byte	0x03, 0x50
        /*003a*/ 	.short	0x0000


	//----- nvinfo : EIATTR_MAXREG_COUNT
	.align		4
        /*003c*/ 	.byte	0x03, 0x1b
        /*003e*/ 	.short	0x00ff


	//----- nvinfo : EIATTR_NUM_BARRIERS
	.align		4
        /*0040*/ 	.byte	0x02, 0x4c
        /*0042*/ 	.byte	0x01
	.zero		1


	//----- nvinfo : EIATTR_MERCURY_ISA_VERSION
	.align		4
        /*0044*/ 	.byte	0x03, 0x5f
        /*0046*/ 	.short	0x0101


	//----- nvinfo : EIATTR_VRC_CTA_INIT_COUNT
	.align		4
        /*0048*/ 	.byte	0x02, 0x4a
	.zero		1
	.zero		1


	//----- nvinfo : EIATTR_EXIT_INSTR_OFFSETS
	.align		4
        /*004c*/ 	.byte	0x04, 0x1c
        /*004e*/ 	.short	(.L_35 - .L_34)


	//   ....[0]....
.L_34:
        /*0050*/ 	.word	0x00000230


	//   ....[1]....
        /*0054*/ 	.word	0x00000280


	//----- nvinfo : EIATTR_CBANK_PARAM_SIZE
	.align		4
.L_35:
        /*0058*/ 	.byte	0x03, 0x19
        /*005a*/ 	.short	0x0014


	//----- nvinfo : EIATTR_PARAM_CBANK
	.align		4
        /*005c*/ 	.byte	0x04, 0x0a
        /*005e*/ 	.short	(.L_37 - .L_36)
	.align		4
.L_36:
        /*0060*/ 	.word	index@(.nv.constant0._Z23Kogge_Stone_scan_kernelPfS_j)
        /*0064*/ 	.short	0x0380
        /*0066*/ 	.short	0x0014


	//----- nvinfo : EIATTR_SW_WAR
	.align		4
.L_37:
        /*0068*/ 	.byte	0x04, 0x36
        /*006a*/ 	.short	(.L_39 - .L_38)
.L_38:
        /*006c*/ 	.word	0x00000008
.L_39:


//--------------------- .nv.callgraph             --------------------------
	.section	.nv.callgraph,"",@"SHT_CUDA_CALLGRAPH"
	.align	4
	.sectionentsize	8
	.align		4
        /*0000*/ 	.word	0x00000000
	.align		4
        /*0004*/ 	.word	0xffffffff
	.align		4
        /*0008*/ 	.word	0x00000000
	.align		4
        /*000c*/ 	.word	0xfffffffe
	.align		4
        /*0010*/ 	.word	0x00000000
	.align		4
        /*0014*/ 	.word	0xfffffffd
	.align		4
        /*0018*/ 	.word	0x00000000
	.align		4
        /*001c*/ 	.word	0xfffffffc


//--------------------- .text._Z22Brent_Kung_scan_kernelPfS_j --------------------------
	.section	.text._Z22Brent_Kung_scan_kernelPfS_j,"ax",@progbits
	.align	128
        .global         _Z22Brent_Kung_scan_kernelPfS_j
        .type           _Z22Brent_Kung_scan_kernelPfS_j,@function
        .size           _Z22Brent_Kung_scan_kernelPfS_j,(.L_x_5 - _Z22Brent_Kung_scan_kernelPfS_j)
        .other          _Z22Brent_Kung_scan_kernelPfS_j,@"STO_CUDA_ENTRY STV_DEFAULT"
_Z22Brent_Kung_scan_kernelPfS_j:
.text._Z22Brent_Kung_scan_kernelPfS_j:
[----:B------:R-:W-:Y:S01]  /*0000*/  LDC R1, c[0x0][0x37c] ;  /* 0x0000df00ff017b82 */ /* 0x000fe20000000800 */
[----:B------:R-:W0:Y:S07]  /*0010*/  S2R R3, SR_TID.X ;  /* 0x0000000000037919 */ /* 0x000e2e0000002100 */
[----:B------:R-:W1:Y:S01]  /*0020*/  S2UR UR4, SR_CTAID.X ;  /* 0x00000000000479c3 */ /* 0x000e620000002500 */
[----:B------:R-:W2:Y:S01]  /*0030*/  LDCU UR5, c[0x0][0x390] ;  /* 0x00007200ff0577ac */ /* 0x000ea20008000800 */
[----:B------:R-:W3:Y:S06]  /*0040*/  LDCU.64 UR6, c[0x0][0x358] ;  /* 0x00006b00ff0677ac */ /* 0x000eec0008000a00 */
[----:B------:R-:W1:Y:S02]  /*0050*/  LDC R15, c[0x0][0x360] ;  /* 0x0000d800ff0f7b82 */ /* 0x000e640000000800 */
[----:B-1----:R-:W-:-:S04]  /*0060*/  IMAD R2, R15, UR4, RZ ;  /* 0x000000040f027c24 */ /* 0x002fc8000f8e02ff */
[----:B0-----:R-:W-:-:S04]  /*0070*/  IMAD R2, R2, 0x2, R3 ;  /* 0x0000000202027824 */ /* 0x001fc800078e0203 */
[C---:B------:R-:W-:Y:S01]  /*0080*/  IMAD.IADD R0, R2.reuse, 0x1, R15 ;  /* 0x0000000102007824 */ /* 0x040fe200078e020f */
[----:B--2---:R-:W-:-:S04]  /*0090*/  ISETP.GE.U32.AND P0, PT, R2, UR5, PT ;  /* 0x0000000502007c0c */ /* 0x004fc8000bf06070 */
[----:B------:R-:W-:-:S09]  /*00a0*/  ISETP.GE.U32.AND P1, PT, R0, UR5, PT ;  /* 0x0000000500007c0c */ /* 0x000fd2000bf26070 */
[----:B------:R-:W0:Y:S08]  /*00b0*/  @!P0 LDC.64 R10, c[0x0][0x380] ;  /* 0x0000e000ff0a8b82 */ /* 0x000e300000000a00 */
[----:B------:R-:W1:Y:S01]  /*00c0*/  @!P1 LDC.64 R12, c[0x0][0x380] ;  /* 0x0000e000ff0c9b82 */ /* 0x000e620000000a00 */
[----:B0-----:R-:W-:-:S06]  /*00d0*/  @!P0 IMAD.WIDE.U32 R10, R2, 0x4, R10 ;  /* 0x00000004020a8825 */ /* 0x001fcc00078e000a */
[----:B---3--:R-:W2:Y:S01]  /*00e0*/  @!P0 LDG.E R11, desc[UR6][R10.64] ;  /* 0x000000060a0b8981 */ /* 0x008ea2000c1e1900 */
[----:B-1----:R-:W-:-:S06]  /*00f0*/  @!P1 IMAD.WIDE.U32 R12, R0, 0x4, R12 ;  /* 0x00000004000c9825 */ /* 0x002fcc00078e000c */
[----:B------:R-:W3:Y:S01]  /*0100*/  @!P1 LDG.E R13, desc[UR6][R12.64] ;  /* 0x000000060c0d9981 */ /* 0x000ee2000c1e1900 */
[----:B------:R-:W0:Y:S01]  /*0110*/  S2UR UR5, SR_CgaCtaId ;  /* 0x00000000000579c3 */ /* 0x000e220000008800 */
[----:B------:R-:W-:Y:S02]  /*0120*/  UMOV UR4, 0x400 ;  /* 0x0000040000047882 */ /* 0x000fe40000000000 */
[----:B0-----:R-:W-:-:S06]  /*0130*/  ULEA UR4, UR5, UR4, 0x18 ;  /* 0x0000000405047291 */ /* 0x001fcc000f8ec0ff */
[----:B------:R-:W-:-:S05]  /*0140*/  MOV R8, UR4 ;  /* 0x0000000400087c02 */ /* 0x000fca0008000f00 */
[----:B------:R-:W-:-:S04]  /*0150*/  IMAD R6, R3, 0x4, R8 ;  /* 0x0000000403067824 */ /* 0x000fc800078e0208 */
[----:B------:R-:W-:Y:S02]  /*0160*/  IMAD R4, R15, 0x4, R6 ;  /* 0x000000040f047824 */ /* 0x000fe400078e0206 */
[----:B------:R-:W-:Y:S01]  /*0170*/  HFMA2 R14, -RZ, RZ, 0, 5.9604644775390625e-08 ;  /* 0x00000001ff0e7431 */ /* 0x000fe200000001ff */
[----:B------:R-:W-:Y:S01]  /*0180*/  LEA R5, R3, 0x2, 0x1 ;  /* 0x0000000203057811 */ /* 0x000fe200078e08ff */
[----:B--2---:R0:W-:Y:S04]  /*0190*/  @!P0 STS [R6], R11 ;  /* 0x0000000b06008388 */ /* 0x0041e80000000800 */
[----:B---3--:R0:W-:Y:S02]  /*01a0*/  @!P1 STS [R4], R13 ;  /* 0x0000000d04009388 */ /* 0x0081e40000000800 */
.L_x_0:
[----:B------:R-:W-:Y:S01]  /*01b0*/  IMAD R7, R5, R14, RZ ;  /* 0x0000000e05077224 */ /* 0x000fe200078e02ff */
[----:B------:R-:W-:Y:S04]  /*01c0*/  BAR.SYNC.DEFER_BLOCKING 0x0 ;  /* 0x0000000000007b1d */ /* 0x000fe80000010000 */
[----:B------:R-:W-:-:S13]  /*01d0*/  ISETP.GT.U32.AND P0, PT, R7, 0x100, PT ;  /* 0x000001000700780c */ /* 0x000fda0003f04070 */
[----:B------:R-:W-:-:S04]  /*01e0*/  @!P0 IMAD.IADD R7, R7, 0x1, -R14 ;  /* 0x0000000107078824 */ /* 0x000fc800078e0a0e */
[----:B------:R-:W-:-:S05]  /*01f0*/  @!P0 IMAD R7, R7, 0x4, R8 ;  /* 0x0000000407078824 */ /* 0x000fca00078e0208 */
[C---:B------:R-:W-:Y:S01]  /*0200*/  @!P0 LEA R9, R14.reuse, R7, 0x2 ;  /* 0x000000070e098211 */ /* 0x040fe200078e10ff */
[----:B------:R-:W-:Y:S01]  /*0210*/  IMAD.SHL.U32 R14, R14, 0x2, RZ ;  /* 0x000000020e0e7824 */ /* 0x000fe200078e00ff */
[----:B------:R-:W-:Y:S04]  /*0220*/  @!P0 LDS R7, [R7+-0x4] ;  /* 0xfffffc0007078984 */ /* 0x000fe80000000800 */
[----:B------:R-:W1:Y:S02]  /*0230*/  @!P0 LDS R10, [R9+-0x4] ;  /* 0xfffffc00090a8984 */ /* 0x000e640000000800 */
[----:B-1----:R-:W-:-:S05]  /*0240*/  @!P0 FADD R10, R7, R10 ;  /* 0x0000000a070a8221 */ /* 0x002fca0000000000 */
[----:B------:R1:W-:Y:S01]  /*0250*/  @!P0 STS [R9+-0x4], R10 ;  /* 0xfffffc0a09008388 */ /* 0x0003e20000000800 */
[----:B------:R-:W-:-:S13]  /*0260*/  ISETP.GT.U32.AND P0, PT, R14, R15, PT ;  /* 0x0000000f0e00720c */ /* 0x000fda0003f04070 */
[----:B-1----:R-:W-:Y:S05]  /*0270*/  @!P0 BRA `(.L_x_0) ;  /* 0xfffffffc00cc8947 */ /* 0x002fea000383ffff */
[----:B------:R-:W-:Y:S01]  /*0280*/  BAR.SYNC.DEFER_BLOCKING 0x0 ;  /* 0x0000000000007b1d */ /* 0x000fe20000010000 */
[C---:B------:R-:W-:Y:S02]  /*0290*/  ISETP.NE.AND P0, PT, R3.reuse, RZ, PT ;  /* 0x000000ff0300720c */ /* 0x040fe40003f05270 */
[----:B------:R-:W-:-:S03]  /*02a0*/  ISETP.GT.U32.AND P1, PT, R3, 0x2, PT ;  /* 0x000000020300780c */ /* 0x000fc60003f24070 */
[----:B------:R-:W1:Y:S08]  /*02b0*/  LDCU UR4, c[0x0][0x390] ;  /* 0x00007200ff0477ac */ /* 0x000e700008000800 */
[----:B------:R-:W2:Y:S01]  /*02c0*/  @!P0 S2R R10, SR_CgaCtaId ;  /* 0x00000000000a8919 */ /* 0x000ea20000008800 */
[----:B------:R-:W-:Y:S02]  /*02d0*/  @!P0 MOV R5, 0x400 ;  /* 0x0000040000058802 */ /* 0x000fe40000000f00 */
[----:B------:R-:W-:-:S02]  /*02e0*/  @!P1 LEA R7, R3, 0x100, 0x8 ;  /* 0x0000010003079811 */ /* 0x000fc400078e40ff */
[----:B--2---:R-:W-:-:S05]  /*02f0*/  @!P0 LEA R8, R10, R5, 0x18 ;  /* 0x000000050a088211 */ /* 0x004fca00078ec0ff */
[----:B------:R-:W-:Y:S01]  /*0300*/  @!P0 LDS R5, [R8+0x1fc] ;  /* 0x0001fc0008058984 */ /* 0x000fe20000000800 */
[----:B------:R-:W-:-:S03]  /*0310*/  @!P1 IMAD.IADD R7, R8, 0x1, R7 ;  /* 0x0000000108079824 */ /* 0x000fc600078e0207 */
[----:B------:R-:W2:Y:S02]  /*0320*/  @!P0 LDS R10, [R8+0x2fc] ;  /* 0x0002fc00080a8984 */ /* 0x000ea40000000800 */
[----:B--2---:R-:W-:-:S05]  /*0330*/  @!P0 FADD R5, R5, R10 ;  /* 0x0000000a05058221 */ /* 0x004fca0000000000 */
[----:B------:R-:W-:Y:S01]  /*0340*/  @!P0 STS [R8+0x2fc], R5 ;  /* 0x0002fc0508008388 */ /* 0x000fe20000000800 */
[----:B------:R-:W-:Y:S01]  /*0350*/  BAR.SYNC.DEFER_BLOCKING 0x0 ;  /* 0x0000000000007b1d */ /* 0x000fe20000010000 */
[----:B------:R-:W-:-:S13]  /*0360*/  ISETP.GT.U32.AND P0, PT, R3, 0x6, PT ;  /* 0x000000060300780c */ /* 0x000fda0003f04070 */
[----:B0-----:R-:W-:-:S04]  /*0370*/  @!P0 LEA R11, R3, 0x80, 0x7 ;  /* 0x00000080030b8811 */ /* 0x001fc800078e38ff */
[----:B------:R-:W-:Y:S01]  /*0380*/  @!P0 IADD3 R11, PT, PT, R8, R11, RZ ;  /* 0x0000000b080b8210 */ /* 0x000fe20007ffe0ff */
[----:B------:R-:W-:Y:S04]  /*0390*/  @!P1 LDS R9, [R7+-0x4] ;  /* 0xfffffc0007099984 */ /* 0x000fe80000000800 */
[----:B------:R-:W0:Y:S02]  /*03a0*/  @!P1 LDS R10, [R7+0x7c] ;  /* 0x00007c00070a9984 */ /* 0x000e240000000800 */
[----:B0-----:R-:W-:-:S05]  /*03b0*/  @!P1 FADD R10, R9, R10 ;  /* 0x0000000a090a9221 */ /* 0x001fca0000000000 */
[----:B------:R-:W-:Y:S01]  /*03c0*/  @!P1 STS [R7+0x7c], R10 ;  /* 0x00007c0a07009388 */ /* 0x000fe20000000800 */
[----:B------:R-:W-:Y:S01]  /*03d0*/  BAR.SYNC.DEFER_BLOCKING 0x0 ;  /* 0x0000000000007b1d */ /* 0x000fe20000010000 */
[----:B------:R-:W-:-:S13]  /*03e0*/  ISETP.GT.U32.AND P1, PT, R3, 0xe, PT ;  /* 0x0000000e0300780c */ /* 0x000fda0003f24070 */
[----:B------:R-:W-:-:S05]  /*03f0*/  @!P1 LEA R5, R3, 0x40, 0x6 ;  /* 0x0000004003059811 */ /* 0x000fca00078e30ff */
[----:B------:R-:W-:Y:S01]  /*0400*/  @!P1 IMAD.IADD R5, R8, 0x1, R5 ;  /* 0x0000000108059824 */ /* 0x000fe200078e0205 */
[----:B------:R-:W-:Y:S04]  /*0410*/  @!P0 LDS R9, [R11+-0x4] ;  /* 0xfffffc000b098984 */ /* 0x000fe80000000800 */
[----:B------:R-:W0:Y:S02]  /*0420*/  @!P0 LDS R12, [R11+0x3c] ;  /* 0x00003c000b0c8984 */ /* 0x000e240000000800 */
[----:B0-----:R-:W-:-:S05]  /*0430*/  @!P0 FADD R12, R9, R12 ;  /* 0x0000000c090c8221 */ /* 0x001fca0000000000 */
[----:B------:R-:W-:Y:S01]  /*0440*/  @!P0 STS [R11+0x3c], R12 ;  /* 0x00003c0c0b008388 */ /* 0x000fe20000000800 */
[----:B------:R-:W-:Y:S01]  /*0450*/  BAR.SYNC.DEFER_BLOCKING 0x0 ;  /* 0x0000000000007b1d */ /* 0x000fe20000010000 */
[----:B------:R-:W-:-:S13]  /*0460*/  ISETP.GT.U32.AND P0, PT, R3, 0x1e, PT ;  /* 0x0000001e0300780c */ /* 0x000fda0003f04070 */
[----:B------:R-:W-:-:S04]  /*0470*/  @!P0 LEA R7, R3, 0x20, 0x5 ;  /* 0x0000002003078811 */ /* 0x000fc800078e28ff */
        /* <DEDUP_REMOVED lines=14> */
[----:B------:R-:W-:-:S05]  /*0560*/  ISETP.GT.U32.AND P0, PT, R3, 0x7e, PT ;  /* 0x0000007e0300780c */ /* 0x000fca0003f04070 */
[----:B------:R-:W-:Y:S04]  /*0570*/  @!P1 LDS R8, [R11+-0x4] ;  /* 0xfffffc000b089984 */ /* 0x000fe80000000800 */
[----:B------:R-:W0:Y:S02]  /*0580*/  @!P1 LDS R5, [R11+0x4] ;  /* 0x000004000b059984 */ /* 0x000e240000000800 */
[----:B0-----:R-:W-:Y:S02]  /*0590*/  @!P1 FADD R10, R8, R5 ;  /* 0x00000005080a9221 */ /* 0x001fe40000000000 */
[----:B------:R-:W-:-:S03]  /*05a0*/  @!P0 LEA R5, R3, R6, 0x2 ;  /* 0x0000000603058211 */ /* 0x000fc600078e10ff */
[----:B------:R-:W-:Y:S01]  /*05b0*/  @!P1 STS [R11+0x4], R10 ;  /* 0x0000040a0b009388 */ /* 0x000fe20000000800 */
[----:B------:R-:W-:Y:S01]  /*05c0*/  BAR.SYNC.DEFER_BLOCKING 0x0 ;  /* 0x0000000000007b1d */ /* 0x000fe20000010000 */
[----:B-1----:R-:W-:-:S05]  /*05d0*/  ISETP.GE.U32.AND P1, PT, R2, UR4, PT ;  /* 0x0000000402007c0c */ /* 0x002fca000bf26070 */
[----:B------:R-:W-:Y:S04]  /*05e0*/  @!P0 LDS R3, [R5+0x4] ;  /* 0x0000040005038984 */ /* 0x000fe80000000800 */
[----:B------:R-:W0:Y:S02]  /*05f0*/  @!P0 LDS R8, [R5+0x8] ;  /* 0x0000080005088984 */ /* 0x000e240000000800 */
[----:B0-----:R-:W-:Y:S02]  /*0600*/  @!P0 FADD R12, R3, R8 ;  /* 0x00000008030c8221 */ /* 0x001fe40000000000 */
[----:B------:R-:W0:Y:S03]  /*0610*/  @!P1 LDC.64 R8, c[0x0][0x388] ;  /* 0x0000e200ff089b82 */ /* 0x000e260000000a00 */
[----:B------:R-:W-:Y:S05]  /*0620*/  @!P0 STS [R5+0x8], R12 ;  /* 0x0000080c05008388 */ /* 0x000fea0000000800 */
[----:B------:R-:W-:Y:S01]  /*0630*/  BAR.SYNC.DEFER_BLOCKING 0x0 ;  /* 0x0000000000007b1d */ /* 0x000fe20000010000 */
[----:B------:R-:W-:Y:S01]  /*0640*/  ISETP.GE.U32.AND P0, PT, R0, UR4, PT ;  /* 0x0000000400007c0c */ /* 0x000fe2000bf06070 */
[----:B0-----:R-:W-:-:S04]  /*0650*/  @!P1 IMAD.WIDE.U32 R2, R2, 0x4, R8 ;  /* 0x0000000402029825 */ /* 0x001fc800078e0008 */
[----:B------:R-:W0:Y:S04]  /*0660*/  @!P1 LDS R7, [R6] ;  /* 0x0000000006079984 */ /* 0x000e280000000800 */
[----:B0-----:R0:W-:Y:S04]  /*0670*/  @!P1 STG.E desc[UR6][R2.64], R7 ;  /* 0x0000000702009986 */ /* 0x0011e8000c101906 */
[----:B------:R-:W-:Y:S05]  /*0680*/  @P0 EXIT ;  /* 0x000000000000094d */ /* 0x000fea0003800000 */
[----:B------:R-:W1:Y:S01]  /*0690*/  LDS R5, [R4] ;  /* 0x0000000004057984 */ /* 0x000e620000000800 */
[----:B0-----:R-:W0:Y:S02]  /*06a0*/  LDC.64 R2, c[0x0][0x388] ;  /* 0x0000e200ff027b82 */ /* 0x001e240000000a00 */
[----:B0-----:R-:W-:-:S05]  /*06b0*/  IMAD.WIDE.U32 R2, R0, 0x4, R2 ;  /* 0x0000000400027825 */ /* 0x001fca00078e0002 */
[----:B-1----:R-:W-:Y:S01]  /*06c0*/  STG.E desc[UR6][R2.64], R5 ;  /* 0x0000000502007986 */ /* 0x002fe2000c101906 */
[----:B------:R-:W-:Y:S05]  /*06d0*/  EXIT ;  /* 0x000000000000794d */ /* 0x000fea0003800000 */
.L_x_1:
[----:B------:R-:W-:-:S00]  /*06e0*/  BRA `(.L_x_1) ;  /* 0xfffffffc00fc7947 */ /* 0x000fc0000383ffff */
[----:B------:R-:W-:-:S00]  /*06f0*/  NOP ;  /* 0x0000000000007918 */ /* 0x000fc00000000000 */
        /* <DEDUP_REMOVED lines=8> */
.L_x_5:


//--------------------- .text._Z23Kogge_Stone_scan_kernelPfS_j --------------------------
	.section	.text._Z23Kogge_Stone_scan_kernelPfS_j,"ax",@progbits
	.align	128
        .global         _Z23Kogge_Stone_scan_kernelPfS_j
        .type           _Z23Kogge_Stone_scan_kernelPfS_j,@function
        .size           _Z23Kogge_Stone_scan_kernelPfS_j,(.L_x_6 - _Z23Kogge_Stone_scan_kernelPfS_j)
        .other          _Z23Kogge_Stone_scan_kernelPfS_j,@"STO_CUDA_ENTRY STV_DEFAULT"
_Z23Kogge_Stone_scan_kernelPfS_j:
.text._Z23Kogge_Stone_scan_kernelPfS_j:
[----:B------:R-:W-:Y:S01]  /*0000*/  LDC R1, c[0x0][0x37c] ;  /* 0x0000df00ff017b82 */ /* 0x000fe20000000800 */
[----:B------:R-:W0:Y:S07]  /*0010*/  S2R R9, SR_TID.X ;  /* 0x0000000000097919 */ /* 0x000e2e0000002100 */
[----:B------:R-:W0:Y:S01]  /*0020*/  S2UR UR4, SR_CTAID.X ;  /* 0x00000000000479c3 */ /* 0x000e220000002500 */
[----:B------:R-:W1:Y:S01]  /*0030*/  LDCU UR5, c[0x0][0x390] ;  /* 0x00007200ff0577ac */ /* 0x000e620008000800 */
[----:B------:R-:W2:Y:S06]  /*0040*/  LDCU.64 UR6, c[0x0][0x358] ;  /* 0x00006b00ff0677ac */ /* 0x000eac0008000a00 */
[----:B------:R-:W0:Y:S02]  /*0050*/  LDC R6, c[0x0][0x360] ;  /* 0x0000d800ff067b82 */ /* 0x000e240000000800 */
[----:B0-----:R-:W-:-:S05]  /*0060*/  IMAD R5, R6, UR4, R9 ;  /* 0x0000000406057c24 */ /* 0x001fca000f8e0209 */
[----:B-1----:R-:W-:-:S13]  /*0070*/  ISETP.GE.U32.AND P0, PT, R5, UR5, PT ;  /* 0x0000000505007c0c */ /* 0x002fda000bf06070 */
[----:B------:R-:W0:Y:S02]  /*0080*/  @!P0 LDC.64 R2, c[0x0][0x380] ;  /* 0x0000e000ff028b82 */ /* 0x000e240000000a00 */
[----:B0-----:R-:W-:-:S06]  /*0090*/  @!P0 IMAD.WIDE.U32 R2, R5, 0x4, R2 ;  /* 0x0000000405028825 */ /* 0x001fcc00078e0002 */
[----:B--2---:R-:W2:Y:S01]  /*00a0*/  @!P0 LDG.E R3, desc[UR6][R2.64] ;  /* 0x0000000602038981 */ /* 0x004ea2000c1e1900 */
[----:B------:R-:W0:Y:S01]  /*00b0*/  S2UR UR5, SR_CgaCtaId ;  /* 0x00000000000579c3 */ /* 0x000e220000008800 */
[----:B------:R-:W-:Y:S01]  /*00c0*/  UMOV UR4, 0x400 ;  /* 0x0000040000047882 */ /* 0x000fe20000000000 */
[----:B------:R-:W-:Y:S01]  /*00d0*/  ISETP.GE.U32.AND P1, PT, R6, 0x2, PT ;  /* 0x000000020600780c */ /* 0x000fe20003f26070 */
[----:B0-----:R-:W-:-:S06]  /*00e0*/  ULEA UR4, UR5, UR4, 0x18 ;  /* 0x0000000405047291 */ /* 0x001fcc000f8ec0ff */
[----:B------:R-:W-:-:S05]  /*00f0*/  LEA R0, R9, UR4, 0x2 ;  /* 0x0000000409007c11 */ /* 0x000fca000f8e10ff */
[----:B--2---:R0:W-:Y:S04]  /*0100*/  @!P0 STS [R0], R3 ;  /* 0x0000000300008388 */ /* 0x0041e80000000800 */
[----:B------:R0:W-:Y:S01]  /*0110*/  @P0 STS [R0], RZ ;  /* 0x000000ff00000388 */ /* 0x0001e20000000800 */
[----:B------:R-:W-:Y:S05]  /*0120*/  @!P1 BRA `(.L_x_2) ;  /* 0x0000000000389947 */ /* 0x000fea0003800000 */
[----:B------:R-:W-:-:S05]  /*0130*/  UMOV UR5, 0x1 ;  /* 0x0000000100057882 */ /* 0x000fca0000000000 */
.L_x_3:
[----:B------:R-:W-:Y:S01]  /*0140*/  BAR.SYNC.DEFER_BLOCKING 0x0 ;  /* 0x0000000000007b1d */ /* 0x000fe20000010000 */
[----:B------:R-:W-:Y:S01]  /*0150*/  ISETP.GE.U32.AND P0, PT, R9, UR5, PT ;  /* 0x0000000509007c0c */ /* 0x000fe2000bf06070 */
[----:B0-----:R-:W-:-:S12]  /*0160*/  IMAD.MOV.U32 R3, RZ, RZ, RZ ;  /* 0x000000ffff037224 */ /* 0x001fd800078e00ff */
[----:B------:R-:W-:Y:S01]  /*0170*/  @P0 VIADD R2, R9, -UR5 ;  /* 0x8000000509020c36 */ /* 0x000fe20008000000 */
[----:B------:R-:W-:-:S04]  /*0180*/  USHF.L.U32 UR5, UR5, 0x1, URZ ;  /* 0x0000000105057899 */ /* 0x000fc800080006ff */
[----:B------:R-:W-:Y:S02]  /*0190*/  @P0 LEA R4, R2, UR4, 0x2 ;  /* 0x0000000402040c11 */ /* 0x000fe4000f8e10ff */
[----:B------:R-:W-:Y:S04]  /*01a0*/  @P0 LDS R2, [R0] ;  /* 0x0000000000020984 */ /* 0x000fe80000000800 */
[----:B------:R-:W0:Y:S02]  /*01b0*/  @P0 LDS R7, [R4] ;  /* 0x0000000004070984 */ /* 0x000e240000000800 */
[----:B0-----:R-:W-:Y:S01]  /*01c0*/  @P0 FADD R3, R2, R7 ;  /* 0x0000000702030221 */ /* 0x001fe20000000000 */
[----:B------:R-:W-:Y:S06]  /*01d0*/  BAR.SYNC.DEFER_BLOCKING 0x0 ;  /* 0x0000000000007b1d */ /* 0x000fec0000010000 */
[----:B------:R1:W-:Y:S01]  /*01e0*/  @P0 STS [R0], R3 ;  /* 0x0000000300000388 */ /* 0x0003e20000000800 */
[----:B------:R-:W-:-:S13]  /*01f0*/  ISETP.LE.U32.AND P0, PT, R6, UR5, PT ;  /* 0x0000000506007c0c */ /* 0x000fda000bf03070 */
[----:B-1----:R-:W-:Y:S05]  /*0200*/  @!P0 BRA `(.L_x_3) ;  /* 0xfffffffc00cc8947 */ /* 0x002fea000383ffff */
.L_x_2:
[----:B------:R-:W1:Y:S02]  /*0210*/  LDCU UR4, c[0x0][0x390] ;  /* 0x00007200ff0477ac */ /* 0x000e640008000800 */
[----:B-1----:R-:W-:-:S13]  /*0220*/  ISETP.GE.U32.AND P0, PT, R5, UR4, PT ;  /* 0x0000000405007c0c */ /* 0x002fda000bf06070 */
[----:B------:R-:W-:Y:S05]  /*0230*/  @P0 EXIT ;  /* 0x000000000000094d */ /* 0x000fea0003800000 */
[----:B------:R-:W1:Y:S01]  /*0240*/  LDS R7, [R0] ;  /* 0x0000000000077984 */ /* 0x000e620000000800 */
[----:B0-----:R-:W0:Y:S02]  /*0250*/  LDC.64 R2, c[0x0][0x388] ;  /* 0x0000e200ff027b82 */ /* 0x001e240000000a00 */
[----:B0-----:R-:W-:-:S05]  /*0260*/  IMAD.WIDE.U32 R2, R5, 0x4, R2 ;  /* 0x0000000405027825 */ /* 0x001fca00078e0002 */
[----:B-1----:R-:W-:Y:S01]  /*0270*/  STG.E desc[UR6][R2.64], R7 ;  /* 0x0000000702007986 */ /* 0x002fe2000c101906 */
[----:B------:R-:W-:Y:S05]  /*0280*/  EXIT ;  /* 0x000000000000794d */ /* 0x000fea0003800000 */
.L_x_4:
        /* <DEDUP_REMOVED lines=15> */
.L_x_6:


//--------------------- .nv.shared._Z22Brent_Kung_scan_kernelPfS_j --------------------------
	.section	.nv.shared._Z22Brent_Kung_scan_kernelPfS_j,"aw",@nobits
	.sectionflags	@""
	.align	4
.nv.shared._Z22Brent_Kung_scan_kernelPfS_j:
	.zero		2048


//--------------------- .nv.shared.reserved.0     --------------------------
	.section	.nv.shared.reserved.0,"aw",@nobits
	.weak		__nv_reservedSMEM_offset_0_alias
	.size		__nv_reservedSMEM_offset_0_alias, 0, 64
	.other		__nv_reservedSMEM_offset_0_alias,@"STO_CUDA_RESERVED_SHARED STV_DEFAULT"
__nv_reservedSMEM_offset_0_alias:
	.zero		0
	.zero		64


//--------------------- .nv.shared._Z23Kogge_Stone_scan_kernelPfS_j --------------------------
	.section	.nv.shared._Z23Kogge_Stone_scan_kernelPfS_j,"aw",@nobits
	.sectionflags	@""
	.align	4
.nv.shared._Z23Kogge_Stone_scan_kernelPfS_j:
	.zero		2048


//--------------------- .nv.constant0._Z22Brent_Kung_scan_kernelPfS_j --------------------------
	.section	.nv.constant0._Z22Brent_Kung_scan_kernelPfS_j,"a",@progbits
	.sectionflags	@""
	.align	4
.nv.constant0._Z22Brent_Kung_scan_kernelPfS_j:
	.zero		916


//--------------------- .nv.constant0._Z23Kogge_Stone_scan_kernelPfS_j --------------------------
	.section	.nv.constant0._Z23Kogge_Stone_scan_kernelPfS_j,"a",@progbits
	.sectionflags	@""
	.align	4
.nv.constant0._Z23Kogge_Stone_scan_kernelPfS_j:
	.zero		916


//--------------------- SYMBOLS --------------------------

	.type		.nv.reservedSmem.offset0,@object
	.size		.nv.reservedSmem.offset0,0x4
	.type		.nv.reservedSmem.cap,@object
	.size		.nv.reservedSmem.cap,0x4
